//
// Generated by NVIDIA NVVM Compiler
//
// Compiler Build ID: CL-36424714
// Cuda compilation tools, release 13.0, V13.0.88
// Based on NVVM 20.0.0
//

.version 9.0
.target sm_100
.address_size 64

	// .globl	_Z3mxvPdS_S_

.visible .entry _Z3mxvPdS_S_(
	.param .u64 .ptr .align 1 _Z3mxvPdS_S__param_0,
	.param .u64 .ptr .align 1 _Z3mxvPdS_S__param_1,
	.param .u64 .ptr .align 1 _Z3mxvPdS_S__param_2
)
{
	.reg .pred 	%p<3>;
	.reg .b32 	%r<24>;
	.reg .b64 	%rd<19>;
	.reg .b64 	%fd<52>;

	ld.param.u64 	%rd8, [_Z3mxvPdS_S__param_0];
	ld.param.u64 	%rd9, [_Z3mxvPdS_S__param_1];
	ld.param.u64 	%rd10, [_Z3mxvPdS_S__param_2];
	cvta.to.global.u64 	%rd11, %rd9;
	cvta.to.global.u64 	%rd12, %rd8;
	cvta.to.global.u64 	%rd1, %rd10;
	mov.u32 	%r10, %ctaid.x;
	mov.u32 	%r11, %ctaid.y;
	mov.u32 	%r12, %nctaid.x;
	mad.lo.s32 	%r13, %r11, %r12, %r10;
	mov.u32 	%r14, %tid.x;
	mov.u32 	%r15, %ntid.x;
	mov.u32 	%r16, %ntid.y;
	mul.lo.s32 	%r17, %r15, %r16;
	mad.lo.s32 	%r18, %r17, %r13, %r14;
	shl.b32 	%r1, %r18, 12;
	shl.b32 	%r2, %r18, 13;
	add.s64 	%rd2, %rd12, 64;
	add.s64 	%rd3, %rd11, 64;
	mov.b32 	%r21, 0;
$L__BB0_1:
	add.s32 	%r20, %r1, %r21;
	mul.wide.s32 	%rd13, %r20, 8;
	add.s64 	%rd4, %rd1, %rd13;
	mov.b64 	%rd14, 0;
	st.global.u64 	[%rd4], %rd14;
	mul.wide.u32 	%rd15, %r21, 65536;
	add.s64 	%rd18, %rd3, %rd15;
	mov.b32 	%r23, 0;
	mov.f64 	%fd51, 0d0000000000000000;
	mov.u32 	%r22, %r2;
$L__BB0_2:
	mul.wide.s32 	%rd16, %r22, 8;
	add.s64 	%rd17, %rd2, %rd16;
	ld.global.f64 	%fd4, [%rd17+-64];
	ld.global.f64 	%fd5, [%rd18+-64];
	fma.rn.f64 	%fd6, %fd4, %fd5, %fd51;
	st.global.f64 	[%rd4], %fd6;
	ld.global.f64 	%fd7, [%rd17+-56];
	ld.global.f64 	%fd8, [%rd18+-56];
	fma.rn.f64 	%fd9, %fd7, %fd8, %fd6;
	st.global.f64 	[%rd4], %fd9;
	ld.global.f64 	%fd10, [%rd17+-48];
	ld.global.f64 	%fd11, [%rd18+-48];
	fma.rn.f64 	%fd12, %fd10, %fd11, %fd9;
	st.global.f64 	[%rd4], %fd12;
	ld.global.f64 	%fd13, [%rd17+-40];
	ld.global.f64 	%fd14, [%rd18+-40];
	fma.rn.f64 	%fd15, %fd13, %fd14, %fd12;
	st.global.f64 	[%rd4], %fd15;
	ld.global.f64 	%fd16, [%rd17+-32];
	ld.global.f64 	%fd17, [%rd18+-32];
	fma.rn.f64 	%fd18, %fd16, %fd17, %fd15;
	st.global.f64 	[%rd4], %fd18;
	ld.global.f64 	%fd19, [%rd17+-24];
	ld.global.f64 	%fd20, [%rd18+-24];
	fma.rn.f64 	%fd21, %fd19, %fd20, %fd18;
	st.global.f64 	[%rd4], %fd21;
	ld.global.f64 	%fd22, [%rd17+-16];
	ld.global.f64 	%fd23, [%rd18+-16];
	fma.rn.f64 	%fd24, %fd22, %fd23, %fd21;
	st.global.f64 	[%rd4], %fd24;
	ld.global.f64 	%fd25, [%rd17+-8];
	ld.global.f64 	%fd26, [%rd18+-8];
	fma.rn.f64 	%fd27, %fd25, %fd26, %fd24;
	st.global.f64 	[%rd4], %fd27;
	ld.global.f64 	%fd28, [%rd17];
	ld.global.f64 	%fd29, [%rd18];
	fma.rn.f64 	%fd30, %fd28, %fd29, %fd27;
	st.global.f64 	[%rd4], %fd30;
	ld.global.f64 	%fd31, [%rd17+8];
	ld.global.f64 	%fd32, [%rd18+8];
	fma.rn.f64 	%fd33, %fd31, %fd32, %fd30;
	st.global.f64 	[%rd4], %fd33;
	ld.global.f64 	%fd34, [%rd17+16];
	ld.global.f64 	%fd35, [%rd18+16];
	fma.rn.f64 	%fd36, %fd34, %fd35, %fd33;
	st.global.f64 	[%rd4], %fd36;
	ld.global.f64 	%fd37, [%rd17+24];
	ld.global.f64 	%fd38, [%rd18+24];
	fma.rn.f64 	%fd39, %fd37, %fd38, %fd36;
	st.global.f64 	[%rd4], %fd39;
	ld.global.f64 	%fd40, [%rd17+32];
	ld.global.f64 	%fd41, [%rd18+32];
	fma.rn.f64 	%fd42, %fd40, %fd41, %fd39;
	st.global.f64 	[%rd4], %fd42;
	ld.global.f64 	%fd43, [%rd17+40];
	ld.global.f64 	%fd44, [%rd18+40];
	fma.rn.f64 	%fd45, %fd43, %fd44, %fd42;
	st.global.f64 	[%rd4], %fd45;
	ld.global.f64 	%fd46, [%rd17+48];
	ld.global.f64 	%fd47, [%rd18+48];
	fma.rn.f64 	%fd48, %fd46, %fd47, %fd45;
	st.global.f64 	[%rd4], %fd48;
	ld.global.f64 	%fd49, [%rd17+56];
	ld.global.f64 	%fd50, [%rd18+56];
	fma.rn.f64 	%fd51, %fd49, %fd50, %fd48;
	st.global.f64 	[%rd4], %fd51;
	add.s32 	%r23, %r23, 16;
	add.s32 	%r22, %r22, 16;
	add.s64 	%rd18, %rd18, 128;
	setp.ne.s32 	%p1, %r23, 8192;
	@%p1 bra 	$L__BB0_2;
	add.s32 	%r21, %r21, 1;
	setp.ne.s32 	%p2, %r21, 4096;
	@%p2 bra 	$L__BB0_1;
	ret;

}


// ===== COMPILED SASS (sm_100) =====

	.target	sm_100

	.elftype	@"ET_EXEC"


//--------------------- .note.nv.tkinfo           --------------------------
	.section	.note.nv.tkinfo,"",@"SHT_NOTE"
	.sectionflags	@"SHF_NOTE_NV_TKINFO"
	.tkinfo
        /*0018*/ 	.word	0x00000002
        /*0030*/ 	.string	""
        /*0030*/ 	.string	"ptxas"
        /*0030*/ 	.string	"Cuda compilation tools, release 13.0, V13.0.88"
        /*0030*/ 	.string	"Build cuda_13.0.r13.0/compiler.36424714_0"
        /*0030*/ 	.string	"-arch sm_100 -m 64 "



//--------------------- .note.nv.cuinfo           --------------------------
	.section	.note.nv.cuinfo,"",@"SHT_NOTE"
	.sectionflags	@"SHF_NOTE_NV_CUINFO"
        /*0018*/ 	.short	0x0002
        /*001a*/ 	.short	0x0064
        /*001c*/ 	.short	0x0082
	.zero		2


//--------------------- .nv.info                  --------------------------
	.section	.nv.info,"",@"SHT_CUDA_INFO"
	.align	4


	//----- nvinfo : EIATTR_REGCOUNT
	.align		4
        /*0000*/ 	.byte	0x04, 0x2f
        /*0002*/ 	.short	(.L_1 - .L_0)
	.align		4
.L_0:
        /*0004*/ 	.word	index@(_Z3mxvPdS_S_)
        /*0008*/ 	.word	0x00000016


	//----- nvinfo : EIATTR_FRAME_SIZE
	.align		4
.L_1:
        /*000c*/ 	.byte	0x04, 0x11
        /*000e*/ 	.short	(.L_3 - .L_2)
	.align		4
.L_2:
        /*0010*/ 	.word	index@(_Z3mxvPdS_S_)
        /*0014*/ 	.word	0x00000000


	//----- nvinfo : EIATTR_MIN_STACK_SIZE
	.align		4
.L_3:
        /*0018*/ 	.byte	0x04, 0x12
        /*001a*/ 	.short	(.L_5 - .L_4)
	.align		4
.L_4:
        /*001c*/ 	.word	index@(_Z3mxvPdS_S_)
        /*0020*/ 	.word	0x00000000
.L_5:


//--------------------- .nv.compat                --------------------------
	.section	.nv.compat,"",@"SHT_CUDA_COMPAT_INFO"
	.align	4
        /*0000*/ 	.byte	0x02, 0x09, 0x00, 0x00, 0x02, 0x02, 0x01, 0x00, 0x02, 0x05, 0x05, 0x00, 0x03, 0x07, 0x01, 0x01
        /*0010*/ 	.byte	0x02, 0x03, 0x00, 0x00, 0x02, 0x06, 0x01, 0x00, 0x04, 0x0b, 0x08, 0x00, 0x01, 0x00, 0x00, 0x00
        /*0020*/ 	.byte	0x00, 0x00, 0x00, 0x00


//--------------------- .nv.info._Z3mxvPdS_S_     --------------------------
	.section	.nv.info._Z3mxvPdS_S_,"",@"SHT_CUDA_INFO"
	.sectionflags	@""
	.align	4


	//----- nvinfo : EIATTR_CUDA_API_VERSION
	.align		4
        /*0000*/ 	.byte	0x04, 0x37
        /*0002*/ 	.short	(.L_7 - .L_6)
.L_6:
        /*0004*/ 	.word	0x00000082


	//----- nvinfo : EIATTR_KPARAM_INFO
	.align		4
.L_7:
        /*0008*/ 	.byte	0x04, 0x17
        /*000a*/ 	.short	(.L_9 - .L_8)
.L_8:
        /*000c*/ 	.word	0x00000000
        /*0010*/ 	.short	0x0002
        /*0012*/ 	.short	0x0010
        /*0014*/ 	.byte	0x00, 0xf5, 0x21, 0x00


	//----- nvinfo : EIATTR_KPARAM_INFO
	.align		4
.L_9:
        /*0018*/ 	.byte	0x04, 0x17
        /*001a*/ 	.short	(.L_11 - .L_10)
.L_10:
        /*001c*/ 	.word	0x00000000
        /*0020*/ 	.short	0x0001
        /*0022*/ 	.short	0x0008
        /*0024*/ 	.byte	0x00, 0xf5, 0x21, 0x00


	//----- nvinfo : EIATTR_KPARAM_INFO
	.align		4
.L_11:
        /*0028*/ 	.byte	0x04, 0x17
        /*002a*/ 	.short	(.L_13 - .L_12)
.L_12:
        /*002c*/ 	.word	0x00000000
        /*0030*/ 	.short	0x0000
        /*0032*/ 	.short	0x0000
        /*0034*/ 	.byte	0x00, 0xf5, 0x21, 0x00


	//----- nvinfo : EIATTR_SPARSE_MMA_MASK
	.align		4
.L_13:
        /*0038*/ 	.byte	0x03, 0x50
        /*003a*/ 	.short	0x0000


	//----- nvinfo : EIATTR_MAXREG_COUNT
	.align		4
        /*003c*/ 	.byte	0x03, 0x1b
        /*003e*/ 	.short	0x00ff


	//----- nvinfo : EIATTR_MERCURY_ISA_VERSION
	.align		4
        /*0040*/ 	.byte	0x03, 0x5f
        /*0042*/ 	.short	0x0101


	//----- nvinfo : EIATTR_VRC_CTA_INIT_COUNT
	.align		4
        /*0044*/ 	.byte	0x02, 0x4a
	.zero		1
	.zero		1


	//----- nvinfo : EIATTR_EXIT_INSTR_OFFSETS
	.align		4
        /*0048*/ 	.byte	0x04, 0x1c
        /*004a*/ 	.short	(.L_15 - .L_14)


	//   ....[0]....
.L_14:
        /*004c*/ 	.word	0x000006c0


	//----- nvinfo : EIATTR_CBANK_PARAM_SIZE
	.align		4
.L_15:
        /*0050*/ 	.byte	0x03, 0x19
        /*0052*/ 	.short	0x0018


	//----- nvinfo : EIATTR_PARAM_CBANK
	.align		4
        /*0054*/ 	.byte	0x04, 0x0a
        /*0056*/ 	.short	(.L_17 - .L_16)
	.align		4
.L_16:
        /*0058*/ 	.word	index@(.nv.constant0._Z3mxvPdS_S_)
        /*005c*/ 	.short	0x0380
        /*005e*/ 	.short	0x0018


	//----- nvinfo : EIATTR_SW_WAR
	.align		4
.L_17:
        /*0060*/ 	.byte	0x04, 0x36
        /*0062*/ 	.short	(.L_19 - .L_18)
.L_18:
        /*0064*/ 	.word	0x00000008
.L_19:


//--------------------- .nv.callgraph             --------------------------
	.section	.nv.callgraph,"",@"SHT_CUDA_CALLGRAPH"
	.align	4
	.sectionentsize	8
	.align		4
        /*0000*/ 	.word	0x00000000
	.align		4
        /*0004*/ 	.word	0xffffffff
	.align		4
        /*0008*/ 	.word	0x00000000
	.align		4
        /*000c*/ 	.word	0xfffffffe
	.align		4
        /*0010*/ 	.word	0x00000000
	.align		4
        /*0014*/ 	.word	0xfffffffd
	.align		4
        /*0018*/ 	.word	0x00000000
	.align		4
        /*001c*/ 	.word	0xfffffffc


//--------------------- .text._Z3mxvPdS_S_        --------------------------
	.section	.text._Z3mxvPdS_S_,"ax",@progbits
	.align	128
        .global         _Z3mxvPdS_S_
        .type           _Z3mxvPdS_S_,@function
        .size           _Z3mxvPdS_S_,(.L_x_3 - _Z3mxvPdS_S_)
        .other          _Z3mxvPdS_S_,@"STO_CUDA_ENTRY STV_DEFAULT"
_Z3mxvPdS_S_:
.text._Z3mxvPdS_S_:
[----:B------:R-:W-:Y:S01]  /*0000*/  LDC R1, c[0x0][0x37c] ;  /* 0x0000df00ff017b82 */ /* 0x000fe20000000800 */
[----:B------:R-:W0:Y:S01]  /*0010*/  S2R R3, SR_TID.X ;  /* 0x0000000000037919 */ /* 0x000e220000002100 */
[----:B------:R-:W1:Y:S06]  /*0020*/  LDCU UR6, c[0x0][0x370] ;  /* 0x00006e00ff0677ac */ /* 0x000e6c0008000800 */
[----:B------:R-:W-:Y:S01]  /*0030*/  S2UR UR4, SR_CTAID.X ;  /* 0x00000000000479c3 */ /* 0x000fe20000002500 */
[----:B------:R-:W2:Y:S01]  /*0040*/  LDCU UR7, c[0x0][0x360] ;  /* 0x00006c00ff0777ac */ /* 0x000ea20008000800 */
[----:B------:R-:W3:Y:S06]  /*0050*/  LDCU.128 UR8, c[0x0][0x380] ;  /* 0x00007000ff0877ac */ /* 0x000eec0008000c00 */
[----:B------:R-:W1:Y:S01]  /*0060*/  S2UR UR5, SR_CTAID.Y ;  /* 0x00000000000579c3 */ /* 0x000e620000002600 */
[----:B------:R-:W4:Y:S07]  /*0070*/  LDCU.64 UR12, c[0x0][0x358] ;  /* 0x00006b00ff0c77ac */ /* 0x000f2e0008000a00 */
[----:B------:R-:W2:Y:S01]  /*0080*/  LDC R0, c[0x0][0x364] ;  /* 0x0000d900ff007b82 */ /* 0x000ea20000000800 */
[----:B---3--:R-:W-:-:S04]  /*0090*/  UIADD3 UR8, UP0, UPT, UR8, 0x40, URZ ;  /* 0x0000004008087890 */ /* 0x008fc8000ff1e0ff */
[----:B------:R-:W-:Y:S02]  /*00a0*/  UIADD3.X UR9, UPT, UPT, URZ, UR9, URZ, UP0, !UPT ;  /* 0x00000009ff097290 */ /* 0x000fe400087fe4ff */
[----:B-1----:R-:W-:Y:S02]  /*00b0*/  UIMAD UR4, UR5, UR6, UR4 ;  /* 0x00000006050472a4 */ /* 0x002fe4000f8e0204 */
[----:B------:R-:W-:Y:S01]  /*00c0*/  UIADD3 UR6, UP1, UPT, UR10, 0x40, URZ ;  /* 0x000000400a067890 */ /* 0x000fe2000ff3e0ff */
[----:B--2---:R-:W-:-:S03]  /*00d0*/  IMAD R0, R0, UR7, RZ ;  /* 0x0000000700007c24 */ /* 0x004fc6000f8e02ff */
[----:B------:R-:W-:Y:S01]  /*00e0*/  UIADD3.X UR7, UPT, UPT, URZ, UR11, URZ, UP1, !UPT ;  /* 0x0000000bff077290 */ /* 0x000fe20008ffe4ff */
[----:B0-----:R-:W-:Y:S01]  /*00f0*/  IMAD R0, R0, UR4, R3 ;  /* 0x0000000400007c24 */ /* 0x001fe2000f8e0203 */
[----:B------:R-:W-:-:S04]  /*0100*/  UMOV UR4, URZ ;  /* 0x000000ff00047c82 */ /* 0x000fc80008000000 */
[----:B----4-:R-:W-:-:S07]  /*0110*/  SHF.L.U32 R8, R0, 0xd, RZ ;  /* 0x0000000d00087819 */ /* 0x010fce00000006ff */
.L_x_1:
[----:B0-2---:R-:W0:Y:S01]  /*0120*/  LDC.64 R2, c[0x0][0x390] ;  /* 0x0000e400ff027b82 */ /* 0x005e220000000a00 */
[----:B------:R-:W-:Y:S01]  /*0130*/  LEA R5, R0, UR4, 0xc ;  /* 0x0000000400057c11 */ /* 0x000fe2000f8e60ff */
[----:B------:R-:W-:Y:S01]  /*0140*/  UIMAD.WIDE.U32 UR10, UR4, 0x10000, UR6 ;  /* 0x00010000040a78a5 */ /* 0x000fe2000f8e0006 */
[----:B------:R-:W-:Y:S01]  /*0150*/  MOV R9, R8 ;  /* 0x0000000800097202 */ /* 0x000fe20000000f00 */
[----:B------:R-:W-:Y:S01]  /*0160*/  UIADD3 UR4, UPT, UPT, UR4, 0x1, URZ ;  /* 0x0000000104047890 */ /* 0x000fe2000fffe0ff */
[----:B------:R-:W-:Y:S01]  /*0170*/  CS2R R10, SRZ ;  /* 0x00000000000a7805 */ /* 0x000fe2000001ff00 */
[----:B------:R-:W-:Y:S02]  /*0180*/  UMOV UR5, URZ ;  /* 0x000000ff00057c82 */ /* 0x000fe40008000000 */
[----:B------:R-:W-:Y:S01]  /*0190*/  MOV R7, UR11 ;  /* 0x0000000b00077c02 */ /* 0x000fe20008000f00 */
[----:B------:R-:W-:Y:S01]  /*01a0*/  IMAD.U32 R4, RZ, RZ, UR10 ;  /* 0x0000000aff047e24 */ /* 0x000fe2000f8e00ff */
[----:B------:R-:W-:Y:S01]  /*01b0*/  UISETP.NE.AND UP1, UPT, UR4, 0x1000, UPT ;  /* 0x000010000400788c */ /* 0x000fe2000bf25270 */
[----:B------:R-:W-:-:S02]  /*01c0*/  IMAD.U32 R6, RZ, RZ, UR10 ;  /* 0x0000000aff067e24 */ /* 0x000fc4000f8e00ff */
[----:B------:R-:W-:Y:S02]  /*01d0*/  IMAD.MOV.U32 R13, RZ, RZ, R7 ;  /* 0x000000ffff0d7224 */ /* 0x000fe400078e0007 */
[----:B0-----:R-:W-:Y:S01]  /*01e0*/  IMAD.WIDE R2, R5, 0x8, R2 ;  /* 0x0000000805027825 */ /* 0x001fe200078e0202 */
[----:B------:R-:W-:-:S04]  /*01f0*/  MOV R5, UR11 ;  /* 0x0000000b00057c02 */ /* 0x000fc80008000f00 */
[----:B------:R0:W-:Y:S03]  /*0200*/  STG.E.64 desc[UR12][R2.64], RZ ;  /* 0x000000ff02007986 */ /* 0x0001e6000c101b0c */
.L_x_0:
[----:B------:R-:W-:Y:S01]  /*0210*/  MOV R7, UR9 ;  /* 0x0000000900077c02 */ /* 0x000fe20008000f00 */
[----:B------:R-:W-:Y:S02]  /*0220*/  IMAD.U32 R6, RZ, RZ, UR8 ;  /* 0x00000008ff067e24 */ /* 0x000fe4000f8e00ff */
[----:B------:R-:W-:Y:S02]  /*0230*/  IMAD.MOV.U32 R5, RZ, RZ, R13 ;  /* 0x000000ffff057224 */ /* 0x000fe400078e000d */
[----:B------:R-:W-:-:S03]  /*0240*/  IMAD.WIDE R6, R9, 0x8, R6 ;  /* 0x0000000809067825 */ /* 0x000fc600078e0206 */
[----:B--2---:R-:W2:Y:S04]  /*0250*/  LDG.E.64 R14, desc[UR12][R4.64+-0x40] ;  /* 0xffffc00c040e7981 */ /* 0x004ea8000c1e1b00 */
[----:B------:R-:W2:Y:S02]  /*0260*/  LDG.E.64 R12, desc[UR12][R6.64+-0x40] ;  /* 0xffffc00c060c7981 */ /* 0x000ea4000c1e1b00 */
[----:B--2---:R-:W-:-:S07]  /*0270*/  DFMA R12, R12, R14, R10 ;  /* 0x0000000e0c0c722b */ /* 0x004fce000000000a */
[----:B------:R1:W-:Y:S04]  /*0280*/  STG.E.64 desc[UR12][R2.64], R12 ;  /* 0x0000000c02007986 */ /* 0x0003e8000c101b0c */
[----:B------:R-:W2:Y:S04]  /*0290*/  LDG.E.64 R10, desc[UR12][R6.64+-0x38] ;  /* 0xffffc80c060a7981 */ /* 0x000ea8000c1e1b00 */
[----:B------:R-:W2:Y:S02]  /*02a0*/  LDG.E.64 R14, desc[UR12][R4.64+-0x38] ;  /* 0xffffc80c040e7981 */ /* 0x000ea4000c1e1b00 */
[----:B--2---:R-:W-:-:S07]  /*02b0*/  DFMA R10, R10, R14, R12 ;  /* 0x0000000e0a0a722b */ /* 0x004fce000000000c */
[----:B------:R2:W-:Y:S04]  /*02c0*/  STG.E.64 desc[UR12][R2.64], R10 ;  /* 0x0000000a02007986 */ /* 0x0005e8000c101b0c */
[----:B------:R-:W3:Y:S04]  /*02d0*/  LDG.E.64 R14, desc[UR12][R6.64+-0x30] ;  /* 0xffffd00c060e7981 */ /* 0x000ee8000c1e1b00 */
[----:B------:R-:W3:Y:S02]  /*02e0*/  LDG.E.64 R16, desc[UR12][R4.64+-0x30] ;  /* 0xffffd00c04107981 */ /* 0x000ee4000c1e1b00 */
[----:B---3--:R-:W-:-:S07]  /*02f0*/  DFMA R14, R14, R16, R10 ;  /* 0x000000100e0e722b */ /* 0x008fce000000000a */
[----:B------:R3:W-:Y:S04]  /*0300*/  STG.E.64 desc[UR12][R2.64], R14 ;  /* 0x0000000e02007986 */ /* 0x0007e8000c101b0c */
[----:B------:R-:W4:Y:S04]  /*0310*/  LDG.E.64 R16, desc[UR12][R6.64+-0x28] ;  /* 0xffffd80c06107981 */ /* 0x000f28000c1e1b00 */
[----:B------:R-:W4:Y:S02]  /*0320*/  LDG.E.64 R18, desc[UR12][R4.64+-0x28] ;  /* 0xffffd80c04127981 */ /* 0x000f24000c1e1b00 */
[----:B----4-:R-:W-:-:S07]  /*0330*/  DFMA R16, R16, R18, R14 ;  /* 0x000000121010722b */ /* 0x010fce000000000e */
[----:B------:R4:W-:Y:S04]  /*0340*/  STG.E.64 desc[UR12][R2.64], R16 ;  /* 0x0000001002007986 */ /* 0x0009e8000c101b0c */
[----:B-1----:R-:W5:Y:S04]  /*0350*/  LDG.E.64 R12, desc[UR12][R6.64+-0x20] ;  /* 0xffffe00c060c7981 */ /* 0x002f68000c1e1b00 */
[----:B------:R-:W5:Y:S02]  /*0360*/  LDG.E.64 R18, desc[UR12][R4.64+-0x20] ;  /* 0xffffe00c04127981 */ /* 0x000f64000c1e1b00 */
[----:B-----5:R-:W-:-:S07]  /*0370*/  DFMA R12, R12, R18, R16 ;  /* 0x000000120c0c722b */ /* 0x020fce0000000010 */
[----:B------:R1:W-:Y:S04]  /*0380*/  STG.E.64 desc[UR12][R2.64], R12 ;  /* 0x0000000c02007986 */ /* 0x0003e8000c101b0c */
[----:B--2---:R-:W2:Y:S04]  /*0390*/  LDG.E.64 R10, desc[UR12][R6.64+-0x18] ;  /* 0xffffe80c060a7981 */ /* 0x004ea8000c1e1b00 */
[----:B------:R-:W2:Y:S02]  /*03a0*/  LDG.E.64 R18, desc[UR12][R4.64+-0x18] ;  /* 0xffffe80c04127981 */ /* 0x000ea4000c1e1b00 */
[----:B--2---:R-:W-:-:S07]  /*03b0*/  DFMA R10, R10, R18, R12 ;  /* 0x000000120a0a722b */ /* 0x004fce000000000c */
[----:B------:R2:W-:Y:S04]  /*03c0*/  STG.E.64 desc[UR12][R2.64], R10 ;  /* 0x0000000a02007986 */ /* 0x0005e8000c101b0c */
[----:B---3--:R-:W3:Y:S04]  /*03d0*/  LDG.E.64 R14, desc[UR12][R6.64+-0x10] ;  /* 0xfffff00c060e7981 */ /* 0x008ee8000c1e1b00 */
[----:B------:R-:W3:Y:S02]  /*03e0*/  LDG.E.64 R18, desc[UR12][R4.64+-0x10] ;  /* 0xfffff00c04127981 */ /* 0x000ee4000c1e1b00 */
[----:B---3--:R-:W-:-:S07]  /*03f0*/  DFMA R14, R14, R18, R10 ;  /* 0x000000120e0e722b */ /* 0x008fce000000000a */
[----:B------:R3:W-:Y:S04]  /*0400*/  STG.E.64 desc[UR12][R2.64], R14 ;  /* 0x0000000e02007986 */ /* 0x0007e8000c101b0c */
[----:B----4-:R-:W4:Y:S04]  /*0410*/  LDG.E.64 R16, desc[UR12][R6.64+-0x8] ;  /* 0xfffff80c06107981 */ /* 0x010f28000c1e1b00 */
        /* <DEDUP_REMOVED lines=27> */
[----:B------:R-:W5:Y:S04]  /*05d0*/  LDG.E.64 R10, desc[UR12][R6.64+0x30] ;  /* 0x0000300c060a7981 */ /* 0x000f68000c1e1b00 */
[----:B---3--:R-:W5:Y:S02]  /*05e0*/  LDG.E.64 R14, desc[UR12][R4.64+0x30] ;  /* 0x0000300c040e7981 */ /* 0x008f64000c1e1b00 */
[----:B-----5:R-:W-:-:S07]  /*05f0*/  DFMA R14, R10, R14, R18 ;  /* 0x0000000e0a0e722b */ /* 0x020fce0000000012 */
[----:B------:R2:W-:Y:S04]  /*0600*/  STG.E.64 desc[UR12][R2.64], R14 ;  /* 0x0000000e02007986 */ /* 0x0005e8000c101b0c */
[----:B------:R-:W3:Y:S04]  /*0610*/  LDG.E.64 R10, desc[UR12][R6.64+0x38] ;  /* 0x0000380c060a7981 */ /* 0x000ee8000c1e1b00 */
[----:B----4-:R4:W3:Y:S01]  /*0620*/  LDG.E.64 R16, desc[UR12][R4.64+0x38] ;  /* 0x0000380c04107981 */ /* 0x0108e2000c1e1b00 */
[----:B------:R-:W-:Y:S01]  /*0630*/  UIADD3 UR5, UPT, UPT, UR5, 0x10, URZ ;  /* 0x0000001005057890 */ /* 0x000fe2000fffe0ff */
[----:B------:R-:W-:-:S03]  /*0640*/  IADD3 R9, PT, PT, R9, 0x10, RZ ;  /* 0x0000001009097810 */ /* 0x000fc60007ffe0ff */
[----:B------:R-:W-:Y:S01]  /*0650*/  UISETP.NE.AND UP0, UPT, UR5, 0x2000, UPT ;  /* 0x000020000500788c */ /* 0x000fe2000bf05270 */
[----:B----4-:R-:W-:-:S04]  /*0660*/  IADD3 R4, P0, PT, R4, 0x80, RZ ;  /* 0x0000008004047810 */ /* 0x010fc80007f1e0ff */
[----:B-1----:R-:W-:Y:S01]  /*0670*/  IADD3.X R13, PT, PT, RZ, R5, RZ, P0, !PT ;  /* 0x00000005ff0d7210 */ /* 0x002fe200007fe4ff */
[----:B---3--:R-:W-:-:S07]  /*0680*/  DFMA R10, R10, R16, R14 ;  /* 0x000000100a0a722b */ /* 0x008fce000000000e */
[----:B------:R2:W-:Y:S01]  /*0690*/  STG.E.64 desc[UR12][R2.64], R10 ;  /* 0x0000000a02007986 */ /* 0x0005e2000c101b0c */
[----:B------:R-:W-:Y:S05]  /*06a0*/  BRA.U UP0, `(.L_x_0) ;  /* 0xfffffff900d87547 */ /* 0x000fea000b83ffff */
[----:B------:R-:W-:Y:S05]  /*06b0*/  BRA.U UP1, `(.L_x_1) ;  /* 0xfffffff901987547 */ /* 0x000fea000b83ffff */
[----:B------:R-:W-:Y:S05]  /*06c0*/  EXIT ;  /* 0x000000000000794d */ /* 0x000fea0003800000 */
.L_x_2:
[----:B------:R-:W-:-:S00]  /*06d0*/  BRA `(.L_x_2) ;  /* 0xfffffffc00fc7947 */ /* 0x000fc0000383ffff */
[----:B------:R-:W-:-:S00]  /*06e0*/  NOP ;  /* 0x0000000000007918 */ /* 0x000fc00000000000 */
        /* <DEDUP_REMOVED lines=9> */
.L_x_3:


//--------------------- .nv.shared.reserved.0     --------------------------
	.section	.nv.shared.reserved.0,"aw",@nobits
	.weak		__nv_reservedSMEM_offset_0_alias
	.size		__nv_reservedSMEM_offset_0_alias, 0, 64
	.other		__nv_reservedSMEM_offset_0_alias,@"STO_CUDA_RESERVED_SHARED STV_DEFAULT"
__nv_reservedSMEM_offset_0_alias:
	.zero		0
	.zero		64


//--------------------- .nv.constant0._Z3mxvPdS_S_ --------------------------
	.section	.nv.constant0._Z3mxvPdS_S_,"a",@progbits
	.sectionflags	@""
	.align	4
.nv.constant0._Z3mxvPdS_S_:
	.zero		920


//--------------------- SYMBOLS --------------------------

	.type		.nv.reservedSmem.offset0,@object
	.size		.nv.reservedSmem.offset0,0x4
